	.headerflags	@"EF_CUDA_TEXMODE_UNIFIED EF_CUDA_64BIT_ADDRESS EF_CUDA_ACCELERATORS EF_CUDA_SM90 EF_CUDA_VIRTUAL_SM(EF_CUDA_SM90)"
	.elftype	@"ET_EXEC"


//--------------------- .nv.info                  --------------------------
	.section	.nv.info,"",@"SHT_CUDA_INFO"
	.align	4


	//----- nvinfo : EIATTR_REGCOUNT
	.align		4
        /*0000*/ 	.byte	0x04, 0x2f
        /*0002*/ 	.short	(.L_1 - .L_0)
	.align		4
.L_0:
        /*0004*/ 	.word	index@(triton_poi_fused_ne_0)
        /*0008*/ 	.word	0x0000000a


	//----- nvinfo : EIATTR_MIN_STACK_SIZE
	.align		4
.L_1:
        /*000c*/ 	.byte	0x04, 0x12
        /*000e*/ 	.short	(.L_3 - .L_2)
	.align		4
.L_2:
        /*0010*/ 	.word	index@(triton_poi_fused_ne_0)
        /*0014*/ 	.word	0x00000000


	//----- nvinfo : EIATTR_FRAME_SIZE
	.align		4
.L_3:
        /*0018*/ 	.byte	0x04, 0x11
        /*001a*/ 	.short	(.L_5 - .L_4)
	.align		4
.L_4:
        /*001c*/ 	.word	index@(triton_poi_fused_ne_0)
        /*0020*/ 	.word	0x00000000


	//----- nvinfo : EIATTR_MIN_STACK_SIZE
	.align		4
.L_5:
        /*0024*/ 	.byte	0x04, 0x12
        /*0026*/ 	.short	(.L_7 - .L_6)
	.align		4
.L_6:
        /*0028*/ 	.word	index@(triton_poi_fused_ne_0)
        /*002c*/ 	.word	0x00000000
.L_7:


//--------------------- .nv.info.triton_poi_fused_ne_0 --------------------------
	.section	.nv.info.triton_poi_fused_ne_0,"",@"SHT_CUDA_INFO"
	.sectionflags	@""
	.align	4


	//----- nvinfo : EIATTR_CUDA_API_VERSION
	.align		4
        /*0000*/ 	.byte	0x04, 0x37
        /*0002*/ 	.short	(.L_9 - .L_8)
.L_8:
        /*0004*/ 	.word	0x0000007c


	//----- nvinfo : EIATTR_KPARAM_INFO
	.align		4
.L_9:
        /*0008*/ 	.byte	0x04, 0x17
        /*000a*/ 	.short	(.L_11 - .L_10)
.L_10:
        /*000c*/ 	.word	0x00000000
        /*0010*/ 	.short	0x0002
        /*0012*/ 	.short	0x0010
        /*0014*/ 	.byte	0x00, 0xf0, 0x11, 0x00


	//----- nvinfo : EIATTR_KPARAM_INFO
	.align		4
.L_11:
        /*0018*/ 	.byte	0x04, 0x17
        /*001a*/ 	.short	(.L_13 - .L_12)
.L_12:
        /*001c*/ 	.word	0x00000000
        /*0020*/ 	.short	0x0001
        /*0022*/ 	.short	0x0008
        /*0024*/ 	.byte	0x00, 0xf4, 0x21, 0x00


	//----- nvinfo : EIATTR_KPARAM_INFO
	.align		4
.L_13:
        /*0028*/ 	.byte	0x04, 0x17
        /*002a*/ 	.short	(.L_15 - .L_14)
.L_14:
        /*002c*/ 	.word	0x00000000
        /*0030*/ 	.short	0x0000
        /*0032*/ 	.short	0x0000
        /*0034*/ 	.byte	0x00, 0xf4, 0x21, 0x00


	//----- nvinfo : EIATTR_SPARSE_MMA_MASK
	.align		4
.L_15:
        /*0038*/ 	.byte	0x03, 0x50
        /*003a*/ 	.short	0x0000


	//----- nvinfo : EIATTR_MAXREG_COUNT
	.align		4
        /*003c*/ 	.byte	0x03, 0x1b
        /*003e*/ 	.short	0x00ff


	//----- nvinfo : EIATTR_EXIT_INSTR_OFFSETS
	.align		4
        /*0040*/ 	.byte	0x04, 0x1c
        /*0042*/ 	.short	(.L_17 - .L_16)


	//   ....[0]....
.L_16:
        /*0044*/ 	.word	0x00000130


	//   ....[1]....
        /*0048*/ 	.word	0x00000150


	//----- nvinfo : EIATTR_REQNTID
	.align		4
.L_17:
        /*004c*/ 	.byte	0x04, 0x10
        /*004e*/ 	.short	(.L_19 - .L_18)
.L_18:
        /*0050*/ 	.word	0x00000020
        /*0054*/ 	.word	0x00000001
        /*0058*/ 	.word	0x00000001


	//----- nvinfo : EIATTR_CBANK_PARAM_SIZE
	.align		4
.L_19:
        /*005c*/ 	.byte	0x03, 0x19
        /*005e*/ 	.short	0x0014


	//----- nvinfo : EIATTR_PARAM_CBANK
	.align		4
        /*0060*/ 	.byte	0x04, 0x0a
        /*0062*/ 	.short	(.L_21 - .L_20)
	.align		4
.L_20:
        /*0064*/ 	.word	index@(.nv.constant0.triton_poi_fused_ne_0)
        /*0068*/ 	.short	0x0210
        /*006a*/ 	.short	0x0014


	//----- nvinfo : EIATTR_SW_WAR
	.align		4
.L_21:
        /*006c*/ 	.byte	0x04, 0x36
        /*006e*/ 	.short	(.L_23 - .L_22)
.L_22:
        /*0070*/ 	.word	0x00000008
.L_23:


//--------------------- .nv.callgraph             --------------------------
	.section	.nv.callgraph,"",@"SHT_CUDA_CALLGRAPH"
	.align	4
	.sectionentsize	8
	.align		4
        /*0000*/ 	.word	0x00000000
	.align		4
        /*0004*/ 	.word	0xffffffff
	.align		4
        /*0008*/ 	.word	0x00000000
	.align		4
        /*000c*/ 	.word	0xfffffffe
	.align		4
        /*0010*/ 	.word	0x00000000
	.align		4
        /*0014*/ 	.word	0xfffffffd
	.align		4
        /*0018*/ 	.word	0x00000000
	.align		4
        /*001c*/ 	.word	0xfffffffc


//--------------------- .text.triton_poi_fused_ne_0 --------------------------
	.section	.text.triton_poi_fused_ne_0,"ax",@progbits
	.align	128
        .global         triton_poi_fused_ne_0
        .type           triton_poi_fused_ne_0,@function
        .size           triton_poi_fused_ne_0,(.L_x_1 - triton_poi_fused_ne_0)
        .other          triton_poi_fused_ne_0,@"STO_CUDA_ENTRY STV_DEFAULT"
triton_poi_fused_ne_0:
.text.triton_poi_fused_ne_0:
[----:B------:R-:W0:Y:S02]  /*0000*/  LDC R1, c[0x0][0x28] ;  /* 0x00000a00ff017b82 */ /* 0x000e240000000800 */
[----:B------:R-:W1:Y:S01]  /*0010*/  S2R R4, SR_TID.X ;  /* 0x0000000000047919 */ /* 0x000e620000002100 */
[----:B------:R-:W2:Y:S01]  /*0020*/  LDC.64 R2, c[0x0][0x210] ;  /* 0x00008400ff027b82 */ /* 0x000ea20000000a00 */
[----:B------:R-:W-:Y:S01]  /*0030*/  CS2R R6, SRZ ;  /* 0x0000000000067805 */ /* 0x000fe2000001ff00 */
[----:B------:R-:W-:Y:S01]  /*0040*/  ULDC.64 UR4, c[0x0][0x208] ;  /* 0x0000820000047ab9 */ /* 0x000fe20000000a00 */
[----:B------:R-:W3:Y:S01]  /*0050*/  S2R R5, SR_CTAID.X ;  /* 0x0000000000057919 */ /* 0x000ee20000002500 */
[----:B------:R-:W-:Y:S01]  /*0060*/  ULDC.64 UR6, c[0x0][0x218] ;  /* 0x0000860000067ab9 */ /* 0x000fe20000000a00 */
[----:B-1----:R-:W-:-:S05]  /*0070*/  LOP3.LUT R0, R4, 0x3, RZ, 0xc0, !PT ;  /* 0x0000000304007812 */ /* 0x002fca00078ec0ff */
[----:B---3--:R-:W-:-:S04]  /*0080*/  IMAD R5, R5, 0x4, R0 ;  /* 0x0000000405057824 */ /* 0x008fc800078e0200 */
[C---:B--2---:R-:W-:Y:S01]  /*0090*/  IMAD.WIDE R2, R5.reuse, 0x8, R2 ;  /* 0x0000000805027825 */ /* 0x044fe200078e0202 */
[----:B------:R-:W-:-:S13]  /*00a0*/  ISETP.GE.AND P0, PT, R5, 0x4, PT ;  /* 0x000000040500780c */ /* 0x000fda0003f06270 */
[----:B------:R-:W2:Y:S01]  /*00b0*/  @!P0 LDG.E.64 R6, desc[UR4][R2.64] ;  /* 0x0000000402068981 */ /* 0x000ea2000c1e1b00 */
[----:B------:R-:W-:Y:S02]  /*00c0*/  LOP3.LUT P0, RZ, R4, 0x1c, RZ, 0xc0, !PT ;  /* 0x0000001c04ff7812 */ /* 0x000fe4000780c0ff */
[----:B------:R-:W-:Y:S02]  /*00d0*/  IADD3 R4, P2, R5, UR6, RZ ;  /* 0x0000000605047c10 */ /* 0x000fe4000ff5e0ff */
[C---:B------:R-:W-:Y:S02]  /*00e0*/  ISETP.LT.AND P0, PT, R5.reuse, 0x4, !P0 ;  /* 0x000000040500780c */ /* 0x040fe40004701270 */
[----:B------:R-:W-:Y:S02]  /*00f0*/  LEA.HI.X.SX32 R5, R5, UR7, 0x1, P2 ;  /* 0x0000000705057c11 */ /* 0x000fe400090f0eff */
[----:B--2---:R-:W-:-:S04]  /*0100*/  ISETP.NE.U32.AND P1, PT, R6, -0x1, PT ;  /* 0xffffffff0600780c */ /* 0x004fc80003f25070 */
[----:B------:R-:W-:-:S04]  /*0110*/  ISETP.NE.AND.EX P1, PT, R7, -0x1, PT, P1 ;  /* 0xffffffff0700780c */ /* 0x000fc80003f25310 */
[----:B------:R-:W-:Y:S01]  /*0120*/  SEL R7, RZ, 0x1, !P1 ;  /* 0x00000001ff077807 */ /* 0x000fe20004800000 */
[----:B------:R-:W-:Y:S08]  /*0130*/  @!P0 EXIT ;  /* 0x000000000000894d */ /* 0x000ff00003800000 */
[----:B------:R-:W-:Y:S01]  /*0140*/  STG.E.U8 desc[UR4][R4.64], R7 ;  /* 0x0000000704007986 */ /* 0x000fe2000c101104 */
[----:B------:R-:W-:Y:S05]  /*0150*/  EXIT ;  /* 0x000000000000794d */ /* 0x000fea0003800000 */
.L_x_0:
[----:B------:R-:W-:-:S00]  /*0160*/  BRA `(.L_x_0) ;  /* 0xfffffffc00fc7947 */ /* 0x000fc0000383ffff */
[----:B------:R-:W-:-:S00]  /*0170*/  NOP ;  /* 0x0000000000007918 */ /* 0x000fc00000000000 */
        /* <DEDUP_REMOVED lines=8> */
.L_x_1:


//--------------------- .nv.constant0.triton_poi_fused_ne_0 --------------------------
	.section	.nv.constant0.triton_poi_fused_ne_0,"a",@progbits
	.sectionflags	@""
	.align	4
.nv.constant0.triton_poi_fused_ne_0:
	.zero		548
